//
// Generated by NVIDIA NVVM Compiler
//
// Compiler Build ID: CL-36424714
// Cuda compilation tools, release 13.0, V13.0.88
// Based on NVVM 20.0.0
//

.version 9.0
.target sm_100
.address_size 64

	// .globl	_Z12hello_kernelPi
.extern .func  (.param .b32 func_retval0) vprintf
(
	.param .b64 vprintf_param_0,
	.param .b64 vprintf_param_1
)
;
.global .align 1 .b8 $str[42] = {91, 68, 101, 118, 105, 99, 101, 93, 32, 75, 101, 114, 110, 101, 108, 32, 114, 117, 110, 110, 105, 110, 103, 32, 111, 110, 32, 83, 77, 32, 97, 114, 99, 104, 32, 115, 109, 95, 37, 100, 10};
.global .align 1 .b8 $str$1[34] = {91, 68, 101, 118, 105, 99, 101, 93, 32, 71, 114, 105, 100, 68, 105, 109, 61, 37, 100, 44, 32, 66, 108, 111, 99, 107, 68, 105, 109, 61, 37, 100, 10};

.visible .entry _Z12hello_kernelPi(
	.param .u64 .ptr .align 1 _Z12hello_kernelPi_param_0
)
{
	.local .align 8 .b8 	__local_depot0[8];
	.reg .b64 	%SP;
	.reg .b64 	%SPL;
	.reg .pred 	%p<2>;
	.reg .b32 	%r<12>;
	.reg .b64 	%rd<11>;

	mov.u64 	%SPL, __local_depot0;
	cvta.local.u64 	%SP, %SPL;
	ld.param.u64 	%rd1, [_Z12hello_kernelPi_param_0];
	cvta.to.global.u64 	%rd2, %rd1;
	mov.u32 	%r2, %tid.x;
	mov.u32 	%r3, %ctaid.x;
	mov.u32 	%r1, %ntid.x;
	mad.lo.s32 	%r4, %r3, %r1, %r2;
	mul.lo.s32 	%r5, %r4, 10;
	mul.wide.s32 	%rd3, %r4, 4;
	add.s64 	%rd4, %rd2, %rd3;
	st.global.u32 	[%rd4], %r5;
	setp.ne.s32 	%p1, %r4, 0;
	@%p1 bra 	$L__BB0_2;
	add.u64 	%rd5, %SP, 0;
	add.u64 	%rd6, %SPL, 0;
	mov.b32 	%r6, 1000;
	st.local.u32 	[%rd6], %r6;
	mov.u64 	%rd7, $str;
	cvta.global.u64 	%rd8, %rd7;
	{ // callseq 0, 0
	.param .b64 param0;
	st.param.b64 	[param0], %rd8;
	.param .b64 param1;
	st.param.b64 	[param1], %rd5;
	.param .b32 retval0;
	call.uni (retval0), 
	vprintf, 
	(
	param0, 
	param1
	);
	ld.param.b32 	%r7, [retval0];
	} // callseq 0
	mov.u32 	%r9, %nctaid.x;
	st.local.v2.u32 	[%rd6], {%r9, %r1};
	mov.u64 	%rd9, $str$1;
	cvta.global.u64 	%rd10, %rd9;
	{ // callseq 1, 0
	.param .b64 param0;
	st.param.b64 	[param0], %rd10;
	.param .b64 param1;
	st.param.b64 	[param1], %rd5;
	.param .b32 retval0;
	call.uni (retval0), 
	vprintf, 
	(
	param0, 
	param1
	);
	ld.param.b32 	%r10, [retval0];
	} // callseq 1
$L__BB0_2:
	ret;

}


// ===== COMPILED SASS (sm_100) =====

	.target	sm_100

	.elftype	@"ET_EXEC"


//--------------------- .note.nv.tkinfo           --------------------------
	.section	.note.nv.tkinfo,"",@"SHT_NOTE"
	.sectionflags	@"SHF_NOTE_NV_TKINFO"
	.tkinfo
        /*0018*/ 	.word	0x00000002
        /*0030*/ 	.string	""
        /*0030*/ 	.string	"ptxas"
        /*0030*/ 	.string	"Cuda compilation tools, release 13.0, V13.0.88"
        /*0030*/ 	.string	"Build cuda_13.0.r13.0/compiler.36424714_0"
        /*0030*/ 	.string	"-arch sm_100 -m 64 "



//--------------------- .note.nv.cuinfo           --------------------------
	.section	.note.nv.cuinfo,"",@"SHT_NOTE"
	.sectionflags	@"SHF_NOTE_NV_CUINFO"
        /*0018*/ 	.short	0x0002
        /*001a*/ 	.short	0x0064
        /*001c*/ 	.short	0x0082
	.zero		2


//--------------------- .nv.info                  --------------------------
	.section	.nv.info,"",@"SHT_CUDA_INFO"
	.align	4


	//----- nvinfo : EIATTR_REGCOUNT
	.align		4
        /*0000*/ 	.byte	0x04, 0x2f
        /*0002*/ 	.short	(.L_3 - .L_2)
	.align		4
.L_2:
        /*0004*/ 	.word	index@(_Z12hello_kernelPi)
        /*0008*/ 	.word	0x00000018


	//----- nvinfo : EIATTR_FRAME_SIZE
	.align		4
.L_3:
        /*000c*/ 	.byte	0x04, 0x11
        /*000e*/ 	.short	(.L_5 - .L_4)
	.align		4
.L_4:
        /*0010*/ 	.word	index@(_Z12hello_kernelPi)
        /*0014*/ 	.word	0x00000008


	//----- nvinfo : EIATTR_MIN_STACK_SIZE
	.align		4
.L_5:
        /*0018*/ 	.byte	0x04, 0x12
        /*001a*/ 	.short	(.L_7 - .L_6)
	.align		4
.L_6:
        /*001c*/ 	.word	index@(_Z12hello_kernelPi)
        /*0020*/ 	.word	0x00000008
.L_7:


//--------------------- .nv.compat                --------------------------
	.section	.nv.compat,"",@"SHT_CUDA_COMPAT_INFO"
	.align	4
        /*0000*/ 	.byte	0x02, 0x09, 0x00, 0x00, 0x02, 0x02, 0x01, 0x00, 0x02, 0x05, 0x05, 0x00, 0x03, 0x07, 0x01, 0x01
        /*0010*/ 	.byte	0x02, 0x03, 0x00, 0x00, 0x02, 0x06, 0x01, 0x00, 0x04, 0x0b, 0x08, 0x00, 0x09, 0x00, 0x00, 0x00
        /*0020*/ 	.byte	0x00, 0x00, 0x00, 0x00


//--------------------- .nv.info._Z12hello_kernelPi --------------------------
	.section	.nv.info._Z12hello_kernelPi,"",@"SHT_CUDA_INFO"
	.sectionflags	@""
	.align	4


	//----- nvinfo : EIATTR_CUDA_API_VERSION
	.align		4
        /*0000*/ 	.byte	0x04, 0x37
        /*0002*/ 	.short	(.L_9 - .L_8)
.L_8:
        /*0004*/ 	.word	0x00000082


	//----- nvinfo : EIATTR_KPARAM_INFO
	.align		4
.L_9:
        /*0008*/ 	.byte	0x04, 0x17
        /*000a*/ 	.short	(.L_11 - .L_10)
.L_10:
        /*000c*/ 	.word	0x00000000
        /*0010*/ 	.short	0x0000
        /*0012*/ 	.short	0x0000
        /*0014*/ 	.byte	0x00, 0xf5, 0x21, 0x00


	//----- nvinfo : EIATTR_SPARSE_MMA_MASK
	.align		4
.L_11:
        /*0018*/ 	.byte	0x03, 0x50
        /*001a*/ 	.short	0x0000


	//----- nvinfo : EIATTR_MAXREG_COUNT
	.align		4
        /*001c*/ 	.byte	0x03, 0x1b
        /*001e*/ 	.short	0x00ff


	//----- nvinfo : EIATTR_EXTERNS
	.align		4
        /*0020*/ 	.byte	0x04, 0x0f
        /*0022*/ 	.short	(.L_13 - .L_12)


	//   ....[0]....
	.align		4
.L_12:
        /*0024*/ 	.word	index@(vprintf)


	//----- nvinfo : EIATTR_MERCURY_ISA_VERSION
	.align		4
.L_13:
        /*0028*/ 	.byte	0x03, 0x5f
        /*002a*/ 	.short	0x0101


	//----- nvinfo : EIATTR_VRC_CTA_INIT_COUNT
	.align		4
        /*002c*/ 	.byte	0x02, 0x4a
	.zero		1
	.zero		1


	//----- nvinfo : EIATTR_SYSCALL_OFFSETS
	.align		4
        /*0030*/ 	.byte	0x04, 0x46
        /*0032*/ 	.short	(.L_15 - .L_14)


	//   ....[0]....
.L_14:
        /*0034*/ 	.word	0x000001b0


	//   ....[1]....
        /*0038*/ 	.word	0x00000250


	//----- nvinfo : EIATTR_EXIT_INSTR_OFFSETS
	.align		4
.L_15:
        /*003c*/ 	.byte	0x04, 0x1c
        /*003e*/ 	.short	(.L_17 - .L_16)


	//   ....[0]....
.L_16:
        /*0040*/ 	.word	0x00000100


	//   ....[1]....
        /*0044*/ 	.word	0x00000260


	//----- nvinfo : EIATTR_CRS_STACK_SIZE
	.align		4
.L_17:
        /*0048*/ 	.byte	0x04, 0x1e
        /*004a*/ 	.short	(.L_19 - .L_18)
.L_18:
        /*004c*/ 	.word	0x00000000


	//----- nvinfo : EIATTR_CBANK_PARAM_SIZE
	.align		4
.L_19:
        /*0050*/ 	.byte	0x03, 0x19
        /*0052*/ 	.short	0x0008


	//----- nvinfo : EIATTR_PARAM_CBANK
	.align		4
        /*0054*/ 	.byte	0x04, 0x0a
        /*0056*/ 	.short	(.L_21 - .L_20)
	.align		4
.L_20:
        /*0058*/ 	.word	index@(.nv.constant0._Z12hello_kernelPi)
        /*005c*/ 	.short	0x0380
        /*005e*/ 	.short	0x0008


	//----- nvinfo : EIATTR_SW_WAR
	.align		4
.L_21:
        /*0060*/ 	.byte	0x04, 0x36
        /*0062*/ 	.short	(.L_23 - .L_22)
.L_22:
        /*0064*/ 	.word	0x00000008
.L_23:


//--------------------- .nv.callgraph             --------------------------
	.section	.nv.callgraph,"",@"SHT_CUDA_CALLGRAPH"
	.align	4
	.sectionentsize	8
	.align		4
        /*0000*/ 	.word	0x00000000
	.align		4
        /*0004*/ 	.word	0xffffffff
	.align		4
        /*0008*/ 	.word	index@(_Z12hello_kernelPi)
	.align		4
        /*000c*/ 	.word	index@(vprintf)
	.align		4
        /*0010*/ 	.word	0x00000000
	.align		4
        /*0014*/ 	.word	0xfffffffe
	.align		4
        /*0018*/ 	.word	0x00000000
	.align		4
        /*001c*/ 	.word	0xfffffffd
	.align		4
        /*0020*/ 	.word	0x00000000
	.align		4
        /*0024*/ 	.word	0xfffffffc


//--------------------- .nv.constant4             --------------------------
	.section	.nv.constant4,"a",@progbits
	.align	8
	.align		8
.nv.constant4:
        /*0000*/ 	.dword	vprintf
	.align		8
        /*0008*/ 	.dword	$str
	.align		8
        /*0010*/ 	.dword	$str$1


//--------------------- .text._Z12hello_kernelPi  --------------------------
	.section	.text._Z12hello_kernelPi,"ax",@progbits
	.align	128
        .global         _Z12hello_kernelPi
        .type           _Z12hello_kernelPi,@function
        .size           _Z12hello_kernelPi,(.L_x_3 - _Z12hello_kernelPi)
        .other          _Z12hello_kernelPi,@"STO_CUDA_ENTRY STV_DEFAULT"
_Z12hello_kernelPi:
.text._Z12hello_kernelPi:
[----:B------:R-:W0:Y:S01]  /*0000*/  LDC R1, c[0x0][0x37c] ;  /* 0x0000df00ff017b82 */ /* 0x000e220000000800 */
[----:B------:R-:W1:Y:S01]  /*0010*/  S2R R0, SR_TID.X ;  /* 0x0000000000007919 */ /* 0x000e620000002100 */
[----:B------:R-:W2:Y:S06]  /*0020*/  LDCU UR7, c[0x0][0x2fc] ;  /* 0x00005f80ff0777ac */ /* 0x000eac0008000800 */
[----:B------:R-:W1:Y:S01]  /*0030*/  S2UR UR8, SR_CTAID.X ;  /* 0x00000000000879c3 */ /* 0x000e620000002500 */
[----:B0-----:R-:W-:Y:S01]  /*0040*/  VIADD R1, R1, 0xfffffff8 ;  /* 0xfffffff801017836 */ /* 0x001fe20000000000 */
[----:B------:R-:W0:Y:S01]  /*0050*/  LDCU UR6, c[0x0][0x2f8] ;  /* 0x00005f00ff0677ac */ /* 0x000e220008000800 */
[----:B------:R-:W3:Y:S05]  /*0060*/  LDCU.64 UR4, c[0x0][0x358] ;  /* 0x00006b00ff0477ac */ /* 0x000eea0008000a00 */
[----:B------:R-:W1:Y:S08]  /*0070*/  LDC R17, c[0x0][0x360] ;  /* 0x0000d800ff117b82 */ /* 0x000e700000000800 */
[----:B------:R-:W4:Y:S01]  /*0080*/  LDC.64 R4, c[0x0][0x380] ;  /* 0x0000e000ff047b82 */ /* 0x000f220000000a00 */
[----:B0-----:R-:W-:-:S04]  /*0090*/  IADD3 R18, P1, PT, R1, UR6, RZ ;  /* 0x0000000601127c10 */ /* 0x001fc8000ff3e0ff */
[----:B--2---:R-:W-:Y:S01]  /*00a0*/  IADD3.X R2, PT, PT, RZ, UR7, RZ, P1, !PT ;  /* 0x00000007ff027c10 */ /* 0x004fe20008ffe4ff */
[----:B-1----:R-:W-:-:S05]  /*00b0*/  IMAD R3, R17, UR8, R0 ;  /* 0x0000000811037c24 */ /* 0x002fca000f8e0200 */
[C---:B------:R-:W-:Y:S01]  /*00c0*/  ISETP.NE.AND P0, PT, R3.reuse, RZ, PT ;  /* 0x000000ff0300720c */ /* 0x040fe20003f05270 */
[----:B----4-:R-:W-:-:S04]  /*00d0*/  IMAD.WIDE R4, R3, 0x4, R4 ;  /* 0x0000000403047825 */ /* 0x010fc800078e0204 */
[----:B------:R-:W-:-:S05]  /*00e0*/  IMAD R3, R3, 0xa, RZ ;  /* 0x0000000a03037824 */ /* 0x000fca00078e02ff */
[----:B---3--:R0:W-:Y:S03]  /*00f0*/  STG.E desc[UR4][R4.64], R3 ;  /* 0x0000000304007986 */ /* 0x0081e6000c101904 */
[----:B------:R-:W-:Y:S05]  /*0100*/  @P0 EXIT ;  /* 0x000000000000094d */ /* 0x000fea0003800000 */
[----:B------:R-:W-:Y:S01]  /*0110*/  IMAD.MOV.U32 R0, RZ, RZ, 0x3e8 ;  /* 0x000003e8ff007424 */ /* 0x000fe200078e00ff */
[----:B------:R-:W-:Y:S01]  /*0120*/  MOV R19, 0x0 ;  /* 0x0000000000137802 */ /* 0x000fe20000000f00 */
[----:B------:R-:W0:Y:S01]  /*0130*/  LDCU.64 UR4, c[0x4][0x8] ;  /* 0x01000100ff0477ac */ /* 0x000e220008000a00 */
[----:B------:R-:W-:Y:S01]  /*0140*/  MOV R6, R18 ;  /* 0x0000001200067202 */ /* 0x000fe20000000f00 */
[----:B------:R-:W-:Y:S01]  /*0150*/  IMAD.MOV.U32 R7, RZ, RZ, R2 ;  /* 0x000000ffff077224 */ /* 0x000fe200078e0002 */
[----:B------:R1:W-:Y:S01]  /*0160*/  STL [R1], R0 ;  /* 0x0000000001007387 */ /* 0x0003e20000100800 */
[----:B------:R1:W2:Y:S01]  /*0170*/  LDC.64 R8, c[0x4][R19] ;  /* 0x0100000013087b82 */ /* 0x0002a20000000a00 */
[----:B0-----:R-:W-:Y:S01]  /*0180*/  MOV R4, UR4 ;  /* 0x0000000400047c02 */ /* 0x001fe20008000f00 */
[----:B-1----:R-:W-:-:S07]  /*0190*/  IMAD.U32 R5, RZ, RZ, UR5 ;  /* 0x00000005ff057e24 */ /* 0x002fce000f8e00ff */
[----:B------:R-:W-:-:S07]  /*01a0*/  LEPC R20, `(.L_x_0) ;  /* 0x000000001014794e */ /* 0x000fce0000000000 */
[----:B--2---:R-:W-:Y:S05]  /*01b0*/  CALL.ABS.NOINC R8 ;  /* 0x0000000008007343 */ /* 0x004fea0003c00000 */
.L_x_0:
[----:B------:R-:W0:Y:S01]  /*01c0*/  LDC R16, c[0x0][0x370] ;  /* 0x0000dc00ff107b82 */ /* 0x000e220000000800 */
[----:B------:R-:W1:Y:S01]  /*01d0*/  LDCU.64 UR4, c[0x4][0x10] ;  /* 0x01000200ff0477ac */ /* 0x000e620008000a00 */
[----:B------:R-:W-:Y:S01]  /*01e0*/  MOV R6, R18 ;  /* 0x0000001200067202 */ /* 0x000fe20000000f00 */
[----:B------:R-:W-:-:S05]  /*01f0*/  IMAD.MOV.U32 R7, RZ, RZ, R2 ;  /* 0x000000ffff077224 */ /* 0x000fca00078e0002 */
[----:B------:R2:W3:Y:S01]  /*0200*/  LDC.64 R8, c[0x4][R19] ;  /* 0x0100000013087b82 */ /* 0x0004e20000000a00 */
[----:B-1----:R-:W-:Y:S01]  /*0210*/  MOV R4, UR4 ;  /* 0x0000000400047c02 */ /* 0x002fe20008000f00 */
[----:B------:R-:W-:Y:S01]  /*0220*/  IMAD.U32 R5, RZ, RZ, UR5 ;  /* 0x00000005ff057e24 */ /* 0x000fe2000f8e00ff */
[----:B0-----:R2:W-:Y:S06]  /*0230*/  STL.64 [R1], R16 ;  /* 0x0000001001007387 */ /* 0x0015ec0000100a00 */
[----:B------:R-:W-:-:S07]  /*0240*/  LEPC R20, `(.L_x_1) ;  /* 0x000000001014794e */ /* 0x000fce0000000000 */
[----:B--23--:R-:W-:Y:S05]  /*0250*/  CALL.ABS.NOINC R8 ;  /* 0x0000000008007343 */ /* 0x00cfea0003c00000 */
.L_x_1:
[----:B------:R-:W-:Y:S05]  /*0260*/  EXIT ;  /* 0x000000000000794d */ /* 0x000fea0003800000 */
.L_x_2:
[----:B------:R-:W-:-:S00]  /*0270*/  BRA `(.L_x_2) ;  /* 0xfffffffc00fc7947 */ /* 0x000fc0000383ffff */
[----:B------:R-:W-:-:S00]  /*0280*/  NOP ;  /* 0x0000000000007918 */ /* 0x000fc00000000000 */
[----:B------:R-:W-:-:S00]  /*0290*/  NOP ;  /* 0x0000000000007918 */ /* 0x000fc00000000000 */
[----:B------:R-:W-:-:S00]  /*02a0*/  NOP ;  /* 0x0000000000007918 */ /* 0x000fc00000000000 */
[----:B------:R-:W-:-:S00]  /*02b0*/  NOP ;  /* 0x0000000000007918 */ /* 0x000fc00000000000 */
[----:B------:R-:W-:-:S00]  /*02c0*/  NOP ;  /* 0x0000000000007918 */ /* 0x000fc00000000000 */
[----:B------:R-:W-:-:S00]  /*02d0*/  NOP ;  /* 0x0000000000007918 */ /* 0x000fc00000000000 */
[----:B------:R-:W-:-:S00]  /*02e0*/  NOP ;  /* 0x0000000000007918 */ /* 0x000fc00000000000 */
[----:B------:R-:W-:-:S00]  /*02f0*/  NOP ;  /* 0x0000000000007918 */ /* 0x000fc00000000000 */
.L_x_3:


//--------------------- .nv.global.init           --------------------------
	.section	.nv.global.init,"aw",@progbits
.nv.global.init:
	.type		$str$1,@object
	.size		$str$1,($str - $str$1)
$str$1:
        /*0000*/ 	.byte	0x5b, 0x44, 0x65, 0x76, 0x69, 0x63, 0x65, 0x5d, 0x20, 0x47, 0x72, 0x69, 0x64, 0x44, 0x69, 0x6d
        /*0010*/ 	.byte	0x3d, 0x25, 0x64, 0x2c, 0x20, 0x42, 0x6c, 0x6f, 0x63, 0x6b, 0x44, 0x69, 0x6d, 0x3d, 0x25, 0x64
        /*0020*/ 	.byte	0x0a, 0x00
	.type		$str,@object
	.size		$str,(.L_0 - $str)
$str:
        /*0022*/ 	.byte	0x5b, 0x44, 0x65, 0x76, 0x69, 0x63, 0x65, 0x5d, 0x20, 0x4b, 0x65, 0x72, 0x6e, 0x65, 0x6c, 0x20
        /*0032*/ 	.byte	0x72, 0x75, 0x6e, 0x6e, 0x69, 0x6e, 0x67, 0x20, 0x6f, 0x6e, 0x20, 0x53, 0x4d, 0x20, 0x61, 0x72
        /*0042*/ 	.byte	0x63, 0x68, 0x20, 0x73, 0x6d, 0x5f, 0x25, 0x64, 0x0a, 0x00
.L_0:


//--------------------- .nv.shared.reserved.0     --------------------------
	.section	.nv.shared.reserved.0,"aw",@nobits
	.weak		__nv_reservedSMEM_offset_0_alias
	.size		__nv_reservedSMEM_offset_0_alias, 0, 64
	.other		__nv_reservedSMEM_offset_0_alias,@"STO_CUDA_RESERVED_SHARED STV_DEFAULT"
__nv_reservedSMEM_offset_0_alias:
	.zero		0
	.zero		64


//--------------------- .nv.constant0._Z12hello_kernelPi --------------------------
	.section	.nv.constant0._Z12hello_kernelPi,"a",@progbits
	.sectionflags	@""
	.align	4
.nv.constant0._Z12hello_kernelPi:
	.zero		904


//--------------------- SYMBOLS --------------------------

	.type		.nv.reservedSmem.offset0,@object
	.size		.nv.reservedSmem.offset0,0x4
	.type		vprintf,@function
